//
// Generated by NVIDIA NVVM Compiler
//
// Compiler Build ID: CL-36424714
// Cuda compilation tools, release 13.0, V13.0.88
// Based on NVVM 20.0.0
//

.version 9.0
.target sm_100
.address_size 64

	// .globl	_Z10add_singlePiS_S_

.visible .entry _Z10add_singlePiS_S_(
	.param .u64 .ptr .align 1 _Z10add_singlePiS_S__param_0,
	.param .u64 .ptr .align 1 _Z10add_singlePiS_S__param_1,
	.param .u64 .ptr .align 1 _Z10add_singlePiS_S__param_2
)
{
	.reg .b32 	%r<31>;
	.reg .b64 	%rd<7>;

	ld.param.u64 	%rd1, [_Z10add_singlePiS_S__param_0];
	ld.param.u64 	%rd2, [_Z10add_singlePiS_S__param_1];
	ld.param.u64 	%rd3, [_Z10add_singlePiS_S__param_2];
	cvta.to.global.u64 	%rd4, %rd1;
	cvta.to.global.u64 	%rd5, %rd2;
	cvta.to.global.u64 	%rd6, %rd3;
	ld.global.u32 	%r1, [%rd4];
	ld.global.u32 	%r2, [%rd5];
	add.s32 	%r3, %r2, %r1;
	st.global.u32 	[%rd6], %r3;
	ld.global.u32 	%r4, [%rd4+4];
	ld.global.u32 	%r5, [%rd5+4];
	add.s32 	%r6, %r5, %r4;
	st.global.u32 	[%rd6+4], %r6;
	ld.global.u32 	%r7, [%rd4+8];
	ld.global.u32 	%r8, [%rd5+8];
	add.s32 	%r9, %r8, %r7;
	st.global.u32 	[%rd6+8], %r9;
	ld.global.u32 	%r10, [%rd4+12];
	ld.global.u32 	%r11, [%rd5+12];
	add.s32 	%r12, %r11, %r10;
	st.global.u32 	[%rd6+12], %r12;
	ld.global.u32 	%r13, [%rd4+16];
	ld.global.u32 	%r14, [%rd5+16];
	add.s32 	%r15, %r14, %r13;
	st.global.u32 	[%rd6+16], %r15;
	ld.global.u32 	%r16, [%rd4+20];
	ld.global.u32 	%r17, [%rd5+20];
	add.s32 	%r18, %r17, %r16;
	st.global.u32 	[%rd6+20], %r18;
	ld.global.u32 	%r19, [%rd4+24];
	ld.global.u32 	%r20, [%rd5+24];
	add.s32 	%r21, %r20, %r19;
	st.global.u32 	[%rd6+24], %r21;
	ld.global.u32 	%r22, [%rd4+28];
	ld.global.u32 	%r23, [%rd5+28];
	add.s32 	%r24, %r23, %r22;
	st.global.u32 	[%rd6+28], %r24;
	ld.global.u32 	%r25, [%rd4+32];
	ld.global.u32 	%r26, [%rd5+32];
	add.s32 	%r27, %r26, %r25;
	st.global.u32 	[%rd6+32], %r27;
	ld.global.u32 	%r28, [%rd4+36];
	ld.global.u32 	%r29, [%rd5+36];
	add.s32 	%r30, %r29, %r28;
	st.global.u32 	[%rd6+36], %r30;
	ret;

}
	// .globl	_Z14add_multiblockPiS_S_
.visible .entry _Z14add_multiblockPiS_S_(
	.param .u64 .ptr .align 1 _Z14add_multiblockPiS_S__param_0,
	.param .u64 .ptr .align 1 _Z14add_multiblockPiS_S__param_1,
	.param .u64 .ptr .align 1 _Z14add_multiblockPiS_S__param_2
)
{
	.reg .pred 	%p<2>;
	.reg .b32 	%r<5>;
	.reg .b64 	%rd<11>;

	ld.param.u64 	%rd1, [_Z14add_multiblockPiS_S__param_0];
	ld.param.u64 	%rd2, [_Z14add_multiblockPiS_S__param_1];
	ld.param.u64 	%rd3, [_Z14add_multiblockPiS_S__param_2];
	mov.u32 	%r1, %ctaid.x;
	setp.gt.u32 	%p1, %r1, 9;
	@%p1 bra 	$L__BB1_2;
	cvta.to.global.u64 	%rd4, %rd1;
	cvta.to.global.u64 	%rd5, %rd2;
	cvta.to.global.u64 	%rd6, %rd3;
	mul.wide.u32 	%rd7, %r1, 4;
	add.s64 	%rd8, %rd4, %rd7;
	ld.global.u32 	%r2, [%rd8];
	add.s64 	%rd9, %rd5, %rd7;
	ld.global.u32 	%r3, [%rd9];
	add.s32 	%r4, %r3, %r2;
	add.s64 	%rd10, %rd6, %rd7;
	st.global.u32 	[%rd10], %r4;
$L__BB1_2:
	ret;

}
	// .globl	_Z15add_multithreadPiS_S_
.visible .entry _Z15add_multithreadPiS_S_(
	.param .u64 .ptr .align 1 _Z15add_multithreadPiS_S__param_0,
	.param .u64 .ptr .align 1 _Z15add_multithreadPiS_S__param_1,
	.param .u64 .ptr .align 1 _Z15add_multithreadPiS_S__param_2
)
{
	.reg .pred 	%p<2>;
	.reg .b32 	%r<5>;
	.reg .b64 	%rd<11>;

	ld.param.u64 	%rd1, [_Z15add_multithreadPiS_S__param_0];
	ld.param.u64 	%rd2, [_Z15add_multithreadPiS_S__param_1];
	ld.param.u64 	%rd3, [_Z15add_multithreadPiS_S__param_2];
	mov.u32 	%r1, %tid.x;
	setp.gt.u32 	%p1, %r1, 9;
	@%p1 bra 	$L__BB2_2;
	cvta.to.global.u64 	%rd4, %rd1;
	cvta.to.global.u64 	%rd5, %rd2;
	cvta.to.global.u64 	%rd6, %rd3;
	mul.wide.u32 	%rd7, %r1, 4;
	add.s64 	%rd8, %rd4, %rd7;
	ld.global.u32 	%r2, [%rd8];
	add.s64 	%rd9, %rd5, %rd7;
	ld.global.u32 	%r3, [%rd9];
	add.s32 	%r4, %r3, %r2;
	add.s64 	%rd10, %rd6, %rd7;
	st.global.u32 	[%rd10], %r4;
$L__BB2_2:
	ret;

}


// ===== COMPILED SASS (sm_100) =====

	.target	sm_100

	.elftype	@"ET_EXEC"


//--------------------- .note.nv.tkinfo           --------------------------
	.section	.note.nv.tkinfo,"",@"SHT_NOTE"
	.sectionflags	@"SHF_NOTE_NV_TKINFO"
	.tkinfo
        /*0018*/ 	.word	0x00000002
        /*0030*/ 	.string	""
        /*0030*/ 	.string	"ptxas"
        /*0030*/ 	.string	"Cuda compilation tools, release 13.0, V13.0.88"
        /*0030*/ 	.string	"Build cuda_13.0.r13.0/compiler.36424714_0"
        /*0030*/ 	.string	"-arch sm_100 -m 64 "



//--------------------- .note.nv.cuinfo           --------------------------
	.section	.note.nv.cuinfo,"",@"SHT_NOTE"
	.sectionflags	@"SHF_NOTE_NV_CUINFO"
        /*0018*/ 	.short	0x0002
        /*001a*/ 	.short	0x0064
        /*001c*/ 	.short	0x0082
	.zero		2


//--------------------- .nv.info                  --------------------------
	.section	.nv.info,"",@"SHT_CUDA_INFO"
	.align	4


	//----- nvinfo : EIATTR_REGCOUNT
	.align		4
        /*0000*/ 	.byte	0x04, 0x2f
        /*0002*/ 	.short	(.L_1 - .L_0)
	.align		4
.L_0:
        /*0004*/ 	.word	index@(_Z10add_singlePiS_S_)
        /*0008*/ 	.word	0x00000012


	//----- nvinfo : EIATTR_FRAME_SIZE
	.align		4
.L_1:
        /*000c*/ 	.byte	0x04, 0x11
        /*000e*/ 	.short	(.L_3 - .L_2)
	.align		4
.L_2:
        /*0010*/ 	.word	index@(_Z10add_singlePiS_S_)
        /*0014*/ 	.word	0x00000000


	//----- nvinfo : EIATTR_REGCOUNT
	.align		4
.L_3:
        /*0018*/ 	.byte	0x04, 0x2f
        /*001a*/ 	.short	(.L_5 - .L_4)
	.align		4
.L_4:
        /*001c*/ 	.word	index@(_Z14add_multiblockPiS_S_)
        /*0020*/ 	.word	0x0000000c


	//----- nvinfo : EIATTR_FRAME_SIZE
	.align		4
.L_5:
        /*0024*/ 	.byte	0x04, 0x11
        /*0026*/ 	.short	(.L_7 - .L_6)
	.align		4
.L_6:
        /*0028*/ 	.word	index@(_Z14add_multiblockPiS_S_)
        /*002c*/ 	.word	0x00000000


	//----- nvinfo : EIATTR_REGCOUNT
	.align		4
.L_7:
        /*0030*/ 	.byte	0x04, 0x2f
        /*0032*/ 	.short	(.L_9 - .L_8)
	.align		4
.L_8:
        /*0034*/ 	.word	index@(_Z15add_multithreadPiS_S_)
        /*0038*/ 	.word	0x0000000c


	//----- nvinfo : EIATTR_FRAME_SIZE
	.align		4
.L_9:
        /*003c*/ 	.byte	0x04, 0x11
        /*003e*/ 	.short	(.L_11 - .L_10)
	.align		4
.L_10:
        /*0040*/ 	.word	index@(_Z15add_multithreadPiS_S_)
        /*0044*/ 	.word	0x00000000


	//----- nvinfo : EIATTR_MIN_STACK_SIZE
	.align		4
.L_11:
        /*0048*/ 	.byte	0x04, 0x12
        /*004a*/ 	.short	(.L_13 - .L_12)
	.align		4
.L_12:
        /*004c*/ 	.word	index@(_Z15add_multithreadPiS_S_)
        /*0050*/ 	.word	0x00000000


	//----- nvinfo : EIATTR_MIN_STACK_SIZE
	.align		4
.L_13:
        /*0054*/ 	.byte	0x04, 0x12
        /*0056*/ 	.short	(.L_15 - .L_14)
	.align		4
.L_14:
        /*0058*/ 	.word	index@(_Z14add_multiblockPiS_S_)
        /*005c*/ 	.word	0x00000000


	//----- nvinfo : EIATTR_MIN_STACK_SIZE
	.align		4
.L_15:
        /*0060*/ 	.byte	0x04, 0x12
        /*0062*/ 	.short	(.L_17 - .L_16)
	.align		4
.L_16:
        /*0064*/ 	.word	index@(_Z10add_singlePiS_S_)
        /*0068*/ 	.word	0x00000000
.L_17:


//--------------------- .nv.compat                --------------------------
	.section	.nv.compat,"",@"SHT_CUDA_COMPAT_INFO"
	.align	4
        /*0000*/ 	.byte	0x02, 0x09, 0x00, 0x00, 0x02, 0x02, 0x01, 0x00, 0x02, 0x05, 0x05, 0x00, 0x03, 0x07, 0x01, 0x01
        /*0010*/ 	.byte	0x02, 0x03, 0x00, 0x00, 0x02, 0x06, 0x01, 0x00, 0x04, 0x0b, 0x08, 0x00, 0x09, 0x00, 0x00, 0x00
        /*0020*/ 	.byte	0x00, 0x00, 0x00, 0x00


//--------------------- .nv.info._Z15add_multithreadPiS_S_ --------------------------
	.section	.nv.info._Z15add_multithreadPiS_S_,"",@"SHT_CUDA_INFO"
	.sectionflags	@""
	.align	4


	//----- nvinfo : EIATTR_CUDA_API_VERSION
	.align		4
        /*0000*/ 	.byte	0x04, 0x37
        /*0002*/ 	.short	(.L_19 - .L_18)
.L_18:
        /*0004*/ 	.word	0x00000082


	//----- nvinfo : EIATTR_KPARAM_INFO
	.align		4
.L_19:
        /*0008*/ 	.byte	0x04, 0x17
        /*000a*/ 	.short	(.L_21 - .L_20)
.L_20:
        /*000c*/ 	.word	0x00000000
        /*0010*/ 	.short	0x0002
        /*0012*/ 	.short	0x0010
        /*0014*/ 	.byte	0x00, 0xf5, 0x21, 0x00


	//----- nvinfo : EIATTR_KPARAM_INFO
	.align		4
.L_21:
        /*0018*/ 	.byte	0x04, 0x17
        /*001a*/ 	.short	(.L_23 - .L_22)
.L_22:
        /*001c*/ 	.word	0x00000000
        /*0020*/ 	.short	0x0001
        /*0022*/ 	.short	0x0008
        /*0024*/ 	.byte	0x00, 0xf5, 0x21, 0x00


	//----- nvinfo : EIATTR_KPARAM_INFO
	.align		4
.L_23:
        /*0028*/ 	.byte	0x04, 0x17
        /*002a*/ 	.short	(.L_25 - .L_24)
.L_24:
        /*002c*/ 	.word	0x00000000
        /*0030*/ 	.short	0x0000
        /*0032*/ 	.short	0x0000
        /*0034*/ 	.byte	0x00, 0xf5, 0x21, 0x00


	//----- nvinfo : EIATTR_SPARSE_MMA_MASK
	.align		4
.L_25:
        /*0038*/ 	.byte	0x03, 0x50
        /*003a*/ 	.short	0x0000


	//----- nvinfo : EIATTR_MAXREG_COUNT
	.align		4
        /*003c*/ 	.byte	0x03, 0x1b
        /*003e*/ 	.short	0x00ff


	//----- nvinfo : EIATTR_MERCURY_ISA_VERSION
	.align		4
        /*0040*/ 	.byte	0x03, 0x5f
        /*0042*/ 	.short	0x0101


	//----- nvinfo : EIATTR_VRC_CTA_INIT_COUNT
	.align		4
        /*0044*/ 	.byte	0x02, 0x4a
	.zero		1
	.zero		1


	//----- nvinfo : EIATTR_EXIT_INSTR_OFFSETS
	.align		4
        /*0048*/ 	.byte	0x04, 0x1c
        /*004a*/ 	.short	(.L_27 - .L_26)


	//   ....[0]....
.L_26:
        /*004c*/ 	.word	0x00000030


	//   ....[1]....
        /*0050*/ 	.word	0x000000f0


	//----- nvinfo : EIATTR_CBANK_PARAM_SIZE
	.align		4
.L_27:
        /*0054*/ 	.byte	0x03, 0x19
        /*0056*/ 	.short	0x0018


	//----- nvinfo : EIATTR_PARAM_CBANK
	.align		4
        /*0058*/ 	.byte	0x04, 0x0a
        /*005a*/ 	.short	(.L_29 - .L_28)
	.align		4
.L_28:
        /*005c*/ 	.word	index@(.nv.constant0._Z15add_multithreadPiS_S_)
        /*0060*/ 	.short	0x0380
        /*0062*/ 	.short	0x0018


	//----- nvinfo : EIATTR_SW_WAR
	.align		4
.L_29:
        /*0064*/ 	.byte	0x04, 0x36
        /*0066*/ 	.short	(.L_31 - .L_30)
.L_30:
        /*0068*/ 	.word	0x00000008
.L_31:


//--------------------- .nv.info._Z14add_multiblockPiS_S_ --------------------------
	.section	.nv.info._Z14add_multiblockPiS_S_,"",@"SHT_CUDA_INFO"
	.sectionflags	@""
	.align	4


	//----- nvinfo : EIATTR_CUDA_API_VERSION
	.align		4
        /*0000*/ 	.byte	0x04, 0x37
        /*0002*/ 	.short	(.L_33 - .L_32)
.L_32:
        /*0004*/ 	.word	0x00000082


	//----- nvinfo : EIATTR_KPARAM_INFO
	.align		4
.L_33:
        /*0008*/ 	.byte	0x04, 0x17
        /*000a*/ 	.short	(.L_35 - .L_34)
.L_34:
        /*000c*/ 	.word	0x00000000
        /*0010*/ 	.short	0x0002
        /*0012*/ 	.short	0x0010
        /*0014*/ 	.byte	0x00, 0xf5, 0x21, 0x00


	//----- nvinfo : EIATTR_KPARAM_INFO
	.align		4
.L_35:
        /*0018*/ 	.byte	0x04, 0x17
        /*001a*/ 	.short	(.L_37 - .L_36)
.L_36:
        /*001c*/ 	.word	0x00000000
        /*0020*/ 	.short	0x0001
        /*0022*/ 	.short	0x0008
        /*0024*/ 	.byte	0x00, 0xf5, 0x21, 0x00


	//----- nvinfo : EIATTR_KPARAM_INFO
	.align		4
.L_37:
        /*0028*/ 	.byte	0x04, 0x17
        /*002a*/ 	.short	(.L_39 - .L_38)
.L_38:
        /*002c*/ 	.word	0x00000000
        /*0030*/ 	.short	0x0000
        /*0032*/ 	.short	0x0000
        /*0034*/ 	.byte	0x00, 0xf5, 0x21, 0x00


	//----- nvinfo : EIATTR_SPARSE_MMA_MASK
	.align		4
.L_39:
        /*0038*/ 	.byte	0x03, 0x50
        /*003a*/ 	.short	0x0000


	//----- nvinfo : EIATTR_MAXREG_COUNT
	.align		4
        /*003c*/ 	.byte	0x03, 0x1b
        /*003e*/ 	.short	0x00ff


	//----- nvinfo : EIATTR_MERCURY_ISA_VERSION
	.align		4
        /*0040*/ 	.byte	0x03, 0x5f
        /*0042*/ 	.short	0x0101


	//----- nvinfo : EIATTR_VRC_CTA_INIT_COUNT
	.align		4
        /*0044*/ 	.byte	0x02, 0x4a
	.zero		1
	.zero		1


	//----- nvinfo : EIATTR_EXIT_INSTR_OFFSETS
	.align		4
        /*0048*/ 	.byte	0x04, 0x1c
        /*004a*/ 	.short	(.L_41 - .L_40)


	//   ....[0]....
.L_40:
        /*004c*/ 	.word	0x00000030


	//   ....[1]....
        /*0050*/ 	.word	0x000000f0


	//----- nvinfo : EIATTR_CBANK_PARAM_SIZE
	.align		4
.L_41:
        /*0054*/ 	.byte	0x03, 0x19
        /*0056*/ 	.short	0x0018


	//----- nvinfo : EIATTR_PARAM_CBANK
	.align		4
        /*0058*/ 	.byte	0x04, 0x0a
        /*005a*/ 	.short	(.L_43 - .L_42)
	.align		4
.L_42:
        /*005c*/ 	.word	index@(.nv.constant0._Z14add_multiblockPiS_S_)
        /*0060*/ 	.short	0x0380
        /*0062*/ 	.short	0x0018


	//----- nvinfo : EIATTR_SW_WAR
	.align		4
.L_43:
        /*0064*/ 	.byte	0x04, 0x36
        /*0066*/ 	.short	(.L_45 - .L_44)
.L_44:
        /*0068*/ 	.word	0x00000008
.L_45:


//--------------------- .nv.info._Z10add_singlePiS_S_ --------------------------
	.section	.nv.info._Z10add_singlePiS_S_,"",@"SHT_CUDA_INFO"
	.sectionflags	@""
	.align	4


	//----- nvinfo : EIATTR_CUDA_API_VERSION
	.align		4
        /*0000*/ 	.byte	0x04, 0x37
        /*0002*/ 	.short	(.L_47 - .L_46)
.L_46:
        /*0004*/ 	.word	0x00000082


	//----- nvinfo : EIATTR_KPARAM_INFO
	.align		4
.L_47:
        /*0008*/ 	.byte	0x04, 0x17
        /*000a*/ 	.short	(.L_49 - .L_48)
.L_48:
        /*000c*/ 	.word	0x00000000
        /*0010*/ 	.short	0x0002
        /*0012*/ 	.short	0x0010
        /*0014*/ 	.byte	0x00, 0xf5, 0x21, 0x00


	//----- nvinfo : EIATTR_KPARAM_INFO
	.align		4
.L_49:
        /*0018*/ 	.byte	0x04, 0x17
        /*001a*/ 	.short	(.L_51 - .L_50)
.L_50:
        /*001c*/ 	.word	0x00000000
        /*0020*/ 	.short	0x0001
        /*0022*/ 	.short	0x0008
        /*0024*/ 	.byte	0x00, 0xf5, 0x21, 0x00


	//----- nvinfo : EIATTR_KPARAM_INFO
	.align		4
.L_51:
        /*0028*/ 	.byte	0x04, 0x17
        /*002a*/ 	.short	(.L_53 - .L_52)
.L_52:
        /*002c*/ 	.word	0x00000000
        /*0030*/ 	.short	0x0000
        /*0032*/ 	.short	0x0000
        /*0034*/ 	.byte	0x00, 0xf5, 0x21, 0x00


	//----- nvinfo : EIATTR_SPARSE_MMA_MASK
	.align		4
.L_53:
        /*0038*/ 	.byte	0x03, 0x50
        /*003a*/ 	.short	0x0000


	//----- nvinfo : EIATTR_MAXREG_COUNT
	.align		4
        /*003c*/ 	.byte	0x03, 0x1b
        /*003e*/ 	.short	0x00ff


	//----- nvinfo : EIATTR_MERCURY_ISA_VERSION
	.align		4
        /*0040*/ 	.byte	0x03, 0x5f
        /*0042*/ 	.short	0x0101


	//----- nvinfo : EIATTR_VRC_CTA_INIT_COUNT
	.align		4
        /*0044*/ 	.byte	0x02, 0x4a
	.zero		1
	.zero		1


	//----- nvinfo : EIATTR_EXIT_INSTR_OFFSETS
	.align		4
        /*0048*/ 	.byte	0x04, 0x1c
        /*004a*/ 	.short	(.L_55 - .L_54)


	//   ....[0]....
.L_54:
        /*004c*/ 	.word	0x000002d0


	//----- nvinfo : EIATTR_CBANK_PARAM_SIZE
	.align		4
.L_55:
        /*0050*/ 	.byte	0x03, 0x19
        /*0052*/ 	.short	0x0018


	//----- nvinfo : EIATTR_PARAM_CBANK
	.align		4
        /*0054*/ 	.byte	0x04, 0x0a
        /*0056*/ 	.short	(.L_57 - .L_56)
	.align		4
.L_56:
        /*0058*/ 	.word	index@(.nv.constant0._Z10add_singlePiS_S_)
        /*005c*/ 	.short	0x0380
        /*005e*/ 	.short	0x0018


	//----- nvinfo : EIATTR_SW_WAR
	.align		4
.L_57:
        /*0060*/ 	.byte	0x04, 0x36
        /*0062*/ 	.short	(.L_59 - .L_58)
.L_58:
        /*0064*/ 	.word	0x00000008
.L_59:


//--------------------- .nv.callgraph             --------------------------
	.section	.nv.callgraph,"",@"SHT_CUDA_CALLGRAPH"
	.align	4
	.sectionentsize	8
	.align		4
        /*0000*/ 	.word	0x00000000
	.align		4
        /*0004*/ 	.word	0xffffffff
	.align		4
        /*0008*/ 	.word	0x00000000
	.align		4
        /*000c*/ 	.word	0xfffffffe
	.align		4
        /*0010*/ 	.word	0x00000000
	.align		4
        /*0014*/ 	.word	0xfffffffd
	.align		4
        /*0018*/ 	.word	0x00000000
	.align		4
        /*001c*/ 	.word	0xfffffffc


//--------------------- .text._Z15add_multithreadPiS_S_ --------------------------
	.section	.text._Z15add_multithreadPiS_S_,"ax",@progbits
	.align	128
        .global         _Z15add_multithreadPiS_S_
        .type           _Z15add_multithreadPiS_S_,@function
        .size           _Z15add_multithreadPiS_S_,(.L_x_3 - _Z15add_multithreadPiS_S_)
        .other          _Z15add_multithreadPiS_S_,@"STO_CUDA_ENTRY STV_DEFAULT"
_Z15add_multithreadPiS_S_:
.text._Z15add_multithreadPiS_S_:
[----:B------:R-:W-:Y:S01]  /*0000*/  LDC R1, c[0x0][0x37c] ;  /* 0x0000df00ff017b82 */ /* 0x000fe20000000800 */
[----:B------:R-:W0:Y:S02]  /*0010*/  S2R R9, SR_TID.X ;  /* 0x0000000000097919 */ /* 0x000e240000002100 */
[----:B0-----:R-:W-:-:S13]  /*0020*/  ISETP.GT.U32.AND P0, PT, R9, 0x9, PT ;  /* 0x000000090900780c */ /* 0x001fda0003f04070 */
[----:B------:R-:W-:Y:S05]  /*0030*/  @P0 EXIT ;  /* 0x000000000000094d */ /* 0x000fea0003800000 */
[----:B------:R-:W0:Y:S01]  /*0040*/  LDC.64 R2, c[0x0][0x380] ;  /* 0x0000e000ff027b82 */ /* 0x000e220000000a00 */
[----:B------:R-:W1:Y:S07]  /*0050*/  LDCU.64 UR4, c[0x0][0x358] ;  /* 0x00006b00ff0477ac */ /* 0x000e6e0008000a00 */
[----:B------:R-:W2:Y:S08]  /*0060*/  LDC.64 R4, c[0x0][0x388] ;  /* 0x0000e200ff047b82 */ /* 0x000eb00000000a00 */
[----:B------:R-:W3:Y:S01]  /*0070*/  LDC.64 R6, c[0x0][0x390] ;  /* 0x0000e400ff067b82 */ /* 0x000ee20000000a00 */
[----:B0-----:R-:W-:-:S06]  /*0080*/  IMAD.WIDE.U32 R2, R9, 0x4, R2 ;  /* 0x0000000409027825 */ /* 0x001fcc00078e0002 */
[----:B-1----:R-:W4:Y:S01]  /*0090*/  LDG.E R2, desc[UR4][R2.64] ;  /* 0x0000000402027981 */ /* 0x002f22000c1e1900 */
[----:B--2---:R-:W-:-:S06]  /*00a0*/  IMAD.WIDE.U32 R4, R9, 0x4, R4 ;  /* 0x0000000409047825 */ /* 0x004fcc00078e0004 */
[----:B------:R-:W4:Y:S01]  /*00b0*/  LDG.E R5, desc[UR4][R4.64] ;  /* 0x0000000404057981 */ /* 0x000f22000c1e1900 */
[----:B---3--:R-:W-:Y:S01]  /*00c0*/  IMAD.WIDE.U32 R6, R9, 0x4, R6 ;  /* 0x0000000409067825 */ /* 0x008fe200078e0006 */
[----:B----4-:R-:W-:-:S05]  /*00d0*/  IADD3 R9, PT, PT, R2, R5, RZ ;  /* 0x0000000502097210 */ /* 0x010fca0007ffe0ff */
[----:B------:R-:W-:Y:S01]  /*00e0*/  STG.E desc[UR4][R6.64], R9 ;  /* 0x0000000906007986 */ /* 0x000fe2000c101904 */
[----:B------:R-:W-:Y:S05]  /*00f0*/  EXIT ;  /* 0x000000000000794d */ /* 0x000fea0003800000 */
.L_x_0:
[----:B------:R-:W-:-:S00]  /*0100*/  BRA `(.L_x_0) ;  /* 0xfffffffc00fc7947 */ /* 0x000fc0000383ffff */
[----:B------:R-:W-:-:S00]  /*0110*/  NOP ;  /* 0x0000000000007918 */ /* 0x000fc00000000000 */
        /* <DEDUP_REMOVED lines=14> */
.L_x_3:


//--------------------- .text._Z14add_multiblockPiS_S_ --------------------------
	.section	.text._Z14add_multiblockPiS_S_,"ax",@progbits
	.align	128
        .global         _Z14add_multiblockPiS_S_
        .type           _Z14add_multiblockPiS_S_,@function
        .size           _Z14add_multiblockPiS_S_,(.L_x_4 - _Z14add_multiblockPiS_S_)
        .other          _Z14add_multiblockPiS_S_,@"STO_CUDA_ENTRY STV_DEFAULT"
_Z14add_multiblockPiS_S_:
.text._Z14add_multiblockPiS_S_:
[----:B------:R-:W-:Y:S01]  /*0000*/  LDC R1, c[0x0][0x37c] ;  /* 0x0000df00ff017b82 */ /* 0x000fe20000000800 */
[----:B------:R-:W0:Y:S02]  /*0010*/  S2R R9, SR_CTAID.X ;  /* 0x0000000000097919 */ /* 0x000e240000002500 */
        /* <DEDUP_REMOVED lines=14> */
.L_x_1:
        /* <DEDUP_REMOVED lines=16> */
.L_x_4:


//--------------------- .text._Z10add_singlePiS_S_ --------------------------
	.section	.text._Z10add_singlePiS_S_,"ax",@progbits
	.align	128
        .global         _Z10add_singlePiS_S_
        .type           _Z10add_singlePiS_S_,@function
        .size           _Z10add_singlePiS_S_,(.L_x_5 - _Z10add_singlePiS_S_)
        .other          _Z10add_singlePiS_S_,@"STO_CUDA_ENTRY STV_DEFAULT"
_Z10add_singlePiS_S_:
.text._Z10add_singlePiS_S_:
[----:B------:R-:W-:Y:S08]  /*0000*/  LDC R1, c[0x0][0x37c] ;  /* 0x0000df00ff017b82 */ /* 0x000ff00000000800 */
[----:B------:R-:W0:Y:S01]  /*0010*/  LDC.64 R6, c[0x0][0x380] ;  /* 0x0000e000ff067b82 */ /* 0x000e220000000a00 */
[----:B------:R-:W0:Y:S07]  /*0020*/  LDCU.64 UR4, c[0x0][0x358] ;  /* 0x00006b00ff0477ac */ /* 0x000e2e0008000a00 */
[----:B------:R-:W1:Y:S01]  /*0030*/  LDC.64 R4, c[0x0][0x388] ;  /* 0x0000e200ff047b82 */ /* 0x000e620000000a00 */
[----:B0-----:R-:W2:Y:S04]  /*0040*/  LDG.E R0, desc[UR4][R6.64] ;  /* 0x0000000406007981 */ /* 0x001ea8000c1e1900 */
[----:B-1----:R-:W2:Y:S03]  /*0050*/  LDG.E R9, desc[UR4][R4.64] ;  /* 0x0000000404097981 */ /* 0x002ea6000c1e1900 */
[----:B------:R-:W0:Y:S01]  /*0060*/  LDC.64 R2, c[0x0][0x390] ;  /* 0x0000e400ff027b82 */ /* 0x000e220000000a00 */
[----:B--2---:R-:W-:-:S05]  /*0070*/  IMAD.IADD R9, R0, 0x1, R9 ;  /* 0x0000000100097824 */ /* 0x004fca00078e0209 */
[----:B0-----:R0:W-:Y:S04]  /*0080*/  STG.E desc[UR4][R2.64], R9 ;  /* 0x0000000902007986 */ /* 0x0011e8000c101904 */
[----:B------:R-:W2:Y:S04]  /*0090*/  LDG.E R0, desc[UR4][R6.64+0x4] ;  /* 0x0000040406007981 */ /* 0x000ea8000c1e1900 */
[----:B------:R-:W2:Y:S02]  /*00a0*/  LDG.E R11, desc[UR4][R4.64+0x4] ;  /* 0x00000404040b7981 */ /* 0x000ea4000c1e1900 */
[----:B--2---:R-:W-:-:S05]  /*00b0*/  IMAD.IADD R11, R0, 0x1, R11 ;  /* 0x00000001000b7824 */ /* 0x004fca00078e020b */
[----:B------:R1:W-:Y:S04]  /*00c0*/  STG.E desc[UR4][R2.64+0x4], R11 ;  /* 0x0000040b02007986 */ /* 0x0003e8000c101904 */
[----:B------:R-:W2:Y:S04]  /*00d0*/  LDG.E R0, desc[UR4][R6.64+0x8] ;  /* 0x0000080406007981 */ /* 0x000ea8000c1e1900 */
[----:B------:R-:W2:Y:S02]  /*00e0*/  LDG.E R13, desc[UR4][R4.64+0x8] ;  /* 0x00000804040d7981 */ /* 0x000ea4000c1e1900 */
[----:B--2---:R-:W-:-:S05]  /*00f0*/  IADD3 R13, PT, PT, R0, R13, RZ ;  /* 0x0000000d000d7210 */ /* 0x004fca0007ffe0ff */
[----:B------:R2:W-:Y:S04]  /*0100*/  STG.E desc[UR4][R2.64+0x8], R13 ;  /* 0x0000080d02007986 */ /* 0x0005e8000c101904 */
[----:B------:R-:W3:Y:S04]  /*0110*/  LDG.E R0, desc[UR4][R6.64+0xc] ;  /* 0x00000c0406007981 */ /* 0x000ee8000c1e1900 */
[----:B------:R-:W3:Y:S02]  /*0120*/  LDG.E R15, desc[UR4][R4.64+0xc] ;  /* 0x00000c04040f7981 */ /* 0x000ee4000c1e1900 */
[----:B---3--:R-:W-:-:S05]  /*0130*/  IMAD.IADD R15, R0, 0x1, R15 ;  /* 0x00000001000f7824 */ /* 0x008fca00078e020f */
[----:B------:R3:W-:Y:S04]  /*0140*/  STG.E desc[UR4][R2.64+0xc], R15 ;  /* 0x00000c0f02007986 */ /* 0x0007e8000c101904 */
[----:B------:R-:W4:Y:S04]  /*0150*/  LDG.E R0, desc[UR4][R6.64+0x10] ;  /* 0x0000100406007981 */ /* 0x000f28000c1e1900 */
[----:B0-----:R-:W4:Y:S02]  /*0160*/  LDG.E R9, desc[UR4][R4.64+0x10] ;  /* 0x0000100404097981 */ /* 0x001f24000c1e1900 */
[----:B----4-:R-:W-:-:S05]  /*0170*/  IADD3 R9, PT, PT, R0, R9, RZ ;  /* 0x0000000900097210 */ /* 0x010fca0007ffe0ff */
[----:B------:R0:W-:Y:S04]  /*0180*/  STG.E desc[UR4][R2.64+0x10], R9 ;  /* 0x0000100902007986 */ /* 0x0001e8000c101904 */
[----:B------:R-:W4:Y:S04]  /*0190*/  LDG.E R0, desc[UR4][R6.64+0x14] ;  /* 0x0000140406007981 */ /* 0x000f28000c1e1900 */
[----:B-1----:R-:W4:Y:S02]  /*01a0*/  LDG.E R11, desc[UR4][R4.64+0x14] ;  /* 0x00001404040b7981 */ /* 0x002f24000c1e1900 */
[----:B----4-:R-:W-:-:S05]  /*01b0*/  IMAD.IADD R11, R0, 0x1, R11 ;  /* 0x00000001000b7824 */ /* 0x010fca00078e020b */
[----:B------:R1:W-:Y:S04]  /*01c0*/  STG.E desc[UR4][R2.64+0x14], R11 ;  /* 0x0000140b02007986 */ /* 0x0003e8000c101904 */
[----:B------:R-:W4:Y:S04]  /*01d0*/  LDG.E R0, desc[UR4][R6.64+0x18] ;  /* 0x0000180406007981 */ /* 0x000f28000c1e1900 */
[----:B--2---:R-:W4:Y:S02]  /*01e0*/  LDG.E R13, desc[UR4][R4.64+0x18] ;  /* 0x00001804040d7981 */ /* 0x004f24000c1e1900 */
[----:B----4-:R-:W-:-:S05]  /*01f0*/  IADD3 R13, PT, PT, R0, R13, RZ ;  /* 0x0000000d000d7210 */ /* 0x010fca0007ffe0ff */
[----:B------:R-:W-:Y:S04]  /*0200*/  STG.E desc[UR4][R2.64+0x18], R13 ;  /* 0x0000180d02007986 */ /* 0x000fe8000c101904 */
[----:B------:R-:W2:Y:S04]  /*0210*/  LDG.E R0, desc[UR4][R6.64+0x1c] ;  /* 0x00001c0406007981 */ /* 0x000ea8000c1e1900 */
[----:B---3--:R-:W2:Y:S02]  /*0220*/  LDG.E R15, desc[UR4][R4.64+0x1c] ;  /* 0x00001c04040f7981 */ /* 0x008ea4000c1e1900 */
[----:B--2---:R-:W-:-:S05]  /*0230*/  IMAD.IADD R15, R0, 0x1, R15 ;  /* 0x00000001000f7824 */ /* 0x004fca00078e020f */
[----:B------:R-:W-:Y:S04]  /*0240*/  STG.E desc[UR4][R2.64+0x1c], R15 ;  /* 0x00001c0f02007986 */ /* 0x000fe8000c101904 */
[----:B------:R-:W2:Y:S04]  /*0250*/  LDG.E R0, desc[UR4][R6.64+0x20] ;  /* 0x0000200406007981 */ /* 0x000ea8000c1e1900 */
[----:B0-----:R-:W2:Y:S02]  /*0260*/  LDG.E R9, desc[UR4][R4.64+0x20] ;  /* 0x0000200404097981 */ /* 0x001ea4000c1e1900 */
[----:B--2---:R-:W-:-:S05]  /*0270*/  IADD3 R9, PT, PT, R0, R9, RZ ;  /* 0x0000000900097210 */ /* 0x004fca0007ffe0ff */
[----:B------:R-:W-:Y:S04]  /*0280*/  STG.E desc[UR4][R2.64+0x20], R9 ;  /* 0x0000200902007986 */ /* 0x000fe8000c101904 */
[----:B------:R-:W2:Y:S04]  /*0290*/  LDG.E R0, desc[UR4][R6.64+0x24] ;  /* 0x0000240406007981 */ /* 0x000ea8000c1e1900 */
[----:B-1----:R-:W2:Y:S02]  /*02a0*/  LDG.E R11, desc[UR4][R4.64+0x24] ;  /* 0x00002404040b7981 */ /* 0x002ea4000c1e1900 */
[----:B--2---:R-:W-:-:S05]  /*02b0*/  IADD3 R11, PT, PT, R0, R11, RZ ;  /* 0x0000000b000b7210 */ /* 0x004fca0007ffe0ff */
[----:B------:R-:W-:Y:S01]  /*02c0*/  STG.E desc[UR4][R2.64+0x24], R11 ;  /* 0x0000240b02007986 */ /* 0x000fe2000c101904 */
[----:B------:R-:W-:Y:S05]  /*02d0*/  EXIT ;  /* 0x000000000000794d */ /* 0x000fea0003800000 */
.L_x_2:
        /* <DEDUP_REMOVED lines=10> */
.L_x_5:


//--------------------- .nv.shared.reserved.0     --------------------------
	.section	.nv.shared.reserved.0,"aw",@nobits
	.weak		__nv_reservedSMEM_offset_0_alias
	.size		__nv_reservedSMEM_offset_0_alias, 0, 64
	.other		__nv_reservedSMEM_offset_0_alias,@"STO_CUDA_RESERVED_SHARED STV_DEFAULT"
__nv_reservedSMEM_offset_0_alias:
	.zero		0
	.zero		64


//--------------------- .nv.constant0._Z15add_multithreadPiS_S_ --------------------------
	.section	.nv.constant0._Z15add_multithreadPiS_S_,"a",@progbits
	.sectionflags	@""
	.align	4
.nv.constant0._Z15add_multithreadPiS_S_:
	.zero		920


//--------------------- .nv.constant0._Z14add_multiblockPiS_S_ --------------------------
	.section	.nv.constant0._Z14add_multiblockPiS_S_,"a",@progbits
	.sectionflags	@""
	.align	4
.nv.constant0._Z14add_multiblockPiS_S_:
	.zero		920


//--------------------- .nv.constant0._Z10add_singlePiS_S_ --------------------------
	.section	.nv.constant0._Z10add_singlePiS_S_,"a",@progbits
	.sectionflags	@""
	.align	4
.nv.constant0._Z10add_singlePiS_S_:
	.zero		920


//--------------------- SYMBOLS --------------------------

	.type		.nv.reservedSmem.offset0,@object
	.size		.nv.reservedSmem.offset0,0x4
